//
// Generated by NVIDIA NVVM Compiler
//
// Compiler Build ID: CL-36424714
// Cuda compilation tools, release 13.0, V13.0.88
// Based on NVVM 20.0.0
//

.version 9.0
.target sm_100
.address_size 64

	// .globl	_Z9get_helloPi

.visible .entry _Z9get_helloPi(
	.param .u64 .ptr .align 1 _Z9get_helloPi_param_0
)
{
	.reg .b32 	%r<2>;
	.reg .b64 	%rd<3>;

	ld.param.u64 	%rd1, [_Z9get_helloPi_param_0];
	cvta.to.global.u64 	%rd2, %rd1;
	mov.b32 	%r1, 123;
	st.global.u32 	[%rd2], %r1;
	ret;

}


// ===== COMPILED SASS (sm_100) =====

	.target	sm_100

	.elftype	@"ET_EXEC"


//--------------------- .note.nv.tkinfo           --------------------------
	.section	.note.nv.tkinfo,"",@"SHT_NOTE"
	.sectionflags	@"SHF_NOTE_NV_TKINFO"
	.tkinfo
        /*0018*/ 	.word	0x00000002
        /*0030*/ 	.string	""
        /*0030*/ 	.string	"ptxas"
        /*0030*/ 	.string	"Cuda compilation tools, release 13.0, V13.0.88"
        /*0030*/ 	.string	"Build cuda_13.0.r13.0/compiler.36424714_0"
        /*0030*/ 	.string	"-arch sm_100 -m 64 "



//--------------------- .note.nv.cuinfo           --------------------------
	.section	.note.nv.cuinfo,"",@"SHT_NOTE"
	.sectionflags	@"SHF_NOTE_NV_CUINFO"
        /*0018*/ 	.short	0x0002
        /*001a*/ 	.short	0x0064
        /*001c*/ 	.short	0x0082
	.zero		2


//--------------------- .nv.info                  --------------------------
	.section	.nv.info,"",@"SHT_CUDA_INFO"
	.align	4


	//----- nvinfo : EIATTR_REGCOUNT
	.align		4
        /*0000*/ 	.byte	0x04, 0x2f
        /*0002*/ 	.short	(.L_1 - .L_0)
	.align		4
.L_0:
        /*0004*/ 	.word	index@(_Z9get_helloPi)
        /*0008*/ 	.word	0x00000008


	//----- nvinfo : EIATTR_FRAME_SIZE
	.align		4
.L_1:
        /*000c*/ 	.byte	0x04, 0x11
        /*000e*/ 	.short	(.L_3 - .L_2)
	.align		4
.L_2:
        /*0010*/ 	.word	index@(_Z9get_helloPi)
        /*0014*/ 	.word	0x00000000


	//----- nvinfo : EIATTR_MIN_STACK_SIZE
	.align		4
.L_3:
        /*0018*/ 	.byte	0x04, 0x12
        /*001a*/ 	.short	(.L_5 - .L_4)
	.align		4
.L_4:
        /*001c*/ 	.word	index@(_Z9get_helloPi)
        /*0020*/ 	.word	0x00000000
.L_5:


//--------------------- .nv.compat                --------------------------
	.section	.nv.compat,"",@"SHT_CUDA_COMPAT_INFO"
	.align	4
        /*0000*/ 	.byte	0x02, 0x09, 0x00, 0x00, 0x02, 0x02, 0x01, 0x00, 0x02, 0x05, 0x05, 0x00, 0x03, 0x07, 0x01, 0x01
        /*0010*/ 	.byte	0x02, 0x03, 0x00, 0x00, 0x02, 0x06, 0x01, 0x00, 0x04, 0x0b, 0x08, 0x00, 0x09, 0x00, 0x00, 0x00
        /*0020*/ 	.byte	0x00, 0x00, 0x00, 0x00


//--------------------- .nv.info._Z9get_helloPi   --------------------------
	.section	.nv.info._Z9get_helloPi,"",@"SHT_CUDA_INFO"
	.sectionflags	@""
	.align	4


	//----- nvinfo : EIATTR_CUDA_API_VERSION
	.align		4
        /*0000*/ 	.byte	0x04, 0x37
        /*0002*/ 	.short	(.L_7 - .L_6)
.L_6:
        /*0004*/ 	.word	0x00000082


	//----- nvinfo : EIATTR_KPARAM_INFO
	.align		4
.L_7:
        /*0008*/ 	.byte	0x04, 0x17
        /*000a*/ 	.short	(.L_9 - .L_8)
.L_8:
        /*000c*/ 	.word	0x00000000
        /*0010*/ 	.short	0x0000
        /*0012*/ 	.short	0x0000
        /*0014*/ 	.byte	0x00, 0xf5, 0x21, 0x00


	//----- nvinfo : EIATTR_SPARSE_MMA_MASK
	.align		4
.L_9:
        /*0018*/ 	.byte	0x03, 0x50
        /*001a*/ 	.short	0x0000


	//----- nvinfo : EIATTR_MAXREG_COUNT
	.align		4
        /*001c*/ 	.byte	0x03, 0x1b
        /*001e*/ 	.short	0x00ff


	//----- nvinfo : EIATTR_MERCURY_ISA_VERSION
	.align		4
        /*0020*/ 	.byte	0x03, 0x5f
        /*0022*/ 	.short	0x0101


	//----- nvinfo : EIATTR_VRC_CTA_INIT_COUNT
	.align		4
        /*0024*/ 	.byte	0x02, 0x4a
	.zero		1
	.zero		1


	//----- nvinfo : EIATTR_EXIT_INSTR_OFFSETS
	.align		4
        /*0028*/ 	.byte	0x04, 0x1c
        /*002a*/ 	.short	(.L_11 - .L_10)


	//   ....[0]....
.L_10:
        /*002c*/ 	.word	0x00000050


	//----- nvinfo : EIATTR_CBANK_PARAM_SIZE
	.align		4
.L_11:
        /*0030*/ 	.byte	0x03, 0x19
        /*0032*/ 	.short	0x0008


	//----- nvinfo : EIATTR_PARAM_CBANK
	.align		4
        /*0034*/ 	.byte	0x04, 0x0a
        /*0036*/ 	.short	(.L_13 - .L_12)
	.align		4
.L_12:
        /*0038*/ 	.word	index@(.nv.constant0._Z9get_helloPi)
        /*003c*/ 	.short	0x0380
        /*003e*/ 	.short	0x0008


	//----- nvinfo : EIATTR_SW_WAR
	.align		4
.L_13:
        /*0040*/ 	.byte	0x04, 0x36
        /*0042*/ 	.short	(.L_15 - .L_14)
.L_14:
        /*0044*/ 	.word	0x00000008
.L_15:


//--------------------- .nv.callgraph             --------------------------
	.section	.nv.callgraph,"",@"SHT_CUDA_CALLGRAPH"
	.align	4
	.sectionentsize	8
	.align		4
        /*0000*/ 	.word	0x00000000
	.align		4
        /*0004*/ 	.word	0xffffffff
	.align		4
        /*0008*/ 	.word	0x00000000
	.align		4
        /*000c*/ 	.word	0xfffffffe
	.align		4
        /*0010*/ 	.word	0x00000000
	.align		4
        /*0014*/ 	.word	0xfffffffd
	.align		4
        /*0018*/ 	.word	0x00000000
	.align		4
        /*001c*/ 	.word	0xfffffffc


//--------------------- .text._Z9get_helloPi      --------------------------
	.section	.text._Z9get_helloPi,"ax",@progbits
	.align	128
        .global         _Z9get_helloPi
        .type           _Z9get_helloPi,@function
        .size           _Z9get_helloPi,(.L_x_1 - _Z9get_helloPi)
        .other          _Z9get_helloPi,@"STO_CUDA_ENTRY STV_DEFAULT"
_Z9get_helloPi:
.text._Z9get_helloPi:
[----:B------:R-:W-:Y:S08]  /*0000*/  LDC R1, c[0x0][0x37c] ;  /* 0x0000df00ff017b82 */ /* 0x000ff00000000800 */
[----:B------:R-:W0:Y:S01]  /*0010*/  LDC.64 R2, c[0x0][0x380] ;  /* 0x0000e000ff027b82 */ /* 0x000e220000000a00 */
[----:B------:R-:W0:Y:S01]  /*0020*/  LDCU.64 UR4, c[0x0][0x358] ;  /* 0x00006b00ff0477ac */ /* 0x000e220008000a00 */
[----:B------:R-:W-:-:S05]  /*0030*/  HFMA2 R5, -RZ, RZ, 0, 7.331371307373046875e-06 ;  /* 0x0000007bff057431 */ /* 0x000fca00000001ff */
[----:B0-----:R-:W-:Y:S01]  /*0040*/  STG.E desc[UR4][R2.64], R5 ;  /* 0x0000000502007986 */ /* 0x001fe2000c101904 */
[----:B------:R-:W-:Y:S05]  /*0050*/  EXIT ;  /* 0x000000000000794d */ /* 0x000fea0003800000 */
.L_x_0:
[----:B------:R-:W-:-:S00]  /*0060*/  BRA `(.L_x_0) ;  /* 0xfffffffc00fc7947 */ /* 0x000fc0000383ffff */
[----:B------:R-:W-:-:S00]  /*0070*/  NOP ;  /* 0x0000000000007918 */ /* 0x000fc00000000000 */
        /* <DEDUP_REMOVED lines=8> */
.L_x_1:


//--------------------- .nv.shared.reserved.0     --------------------------
	.section	.nv.shared.reserved.0,"aw",@nobits
	.weak		__nv_reservedSMEM_offset_0_alias
	.size		__nv_reservedSMEM_offset_0_alias, 0, 64
	.other		__nv_reservedSMEM_offset_0_alias,@"STO_CUDA_RESERVED_SHARED STV_DEFAULT"
__nv_reservedSMEM_offset_0_alias:
	.zero		0
	.zero		64


//--------------------- .nv.constant0._Z9get_helloPi --------------------------
	.section	.nv.constant0._Z9get_helloPi,"a",@progbits
	.sectionflags	@""
	.align	4
.nv.constant0._Z9get_helloPi:
	.zero		904


//--------------------- SYMBOLS --------------------------

	.type		.nv.reservedSmem.offset0,@object
	.size		.nv.reservedSmem.offset0,0x4
